//
// Generated by NVIDIA NVVM Compiler
//
// Compiler Build ID: CL-36424714
// Cuda compilation tools, release 13.0, V13.0.88
// Based on NVVM 20.0.0
//

.version 9.0
.target sm_100
.address_size 64

	// .globl	_Z23calculate_accelerationsmP3vecIdLm3EES1_
.extern .shared .align 16 .b8 shmem[];

.visible .entry _Z23calculate_accelerationsmP3vecIdLm3EES1_(
	.param .u64 _Z23calculate_accelerationsmP3vecIdLm3EES1__param_0,
	.param .u64 .ptr .align 1 _Z23calculate_accelerationsmP3vecIdLm3EES1__param_1,
	.param .u64 .ptr .align 1 _Z23calculate_accelerationsmP3vecIdLm3EES1__param_2
)
{
	.reg .b32 	%r<4>;
	.reg .b64 	%rd<2>;

	mov.u32 	%r1, %tid.x;
	mov.u32 	%r2, shmem;
	mad.lo.s32 	%r3, %r1, 24, %r2;
	mov.b64 	%rd1, 0;
	st.shared.u64 	[%r3], %rd1;
	st.shared.u64 	[%r3+8], %rd1;
	st.shared.u64 	[%r3+16], %rd1;
	ret;

}
	// .globl	_Z16update_positionsmdP3vecIdLm3EES1_S1_S1_
.visible .entry _Z16update_positionsmdP3vecIdLm3EES1_S1_S1_(
	.param .u64 _Z16update_positionsmdP3vecIdLm3EES1_S1_S1__param_0,
	.param .f64 _Z16update_positionsmdP3vecIdLm3EES1_S1_S1__param_1,
	.param .u64 .ptr .align 1 _Z16update_positionsmdP3vecIdLm3EES1_S1_S1__param_2,
	.param .u64 .ptr .align 1 _Z16update_positionsmdP3vecIdLm3EES1_S1_S1__param_3,
	.param .u64 .ptr .align 1 _Z16update_positionsmdP3vecIdLm3EES1_S1_S1__param_4,
	.param .u64 .ptr .align 1 _Z16update_positionsmdP3vecIdLm3EES1_S1_S1__param_5
)
{


	ret;

}
	// .globl	_Z17update_velocitiesmdP3vecIdLm3EES1_S1_
.visible .entry _Z17update_velocitiesmdP3vecIdLm3EES1_S1_(
	.param .u64 _Z17update_velocitiesmdP3vecIdLm3EES1_S1__param_0,
	.param .f64 _Z17update_velocitiesmdP3vecIdLm3EES1_S1__param_1,
	.param .u64 .ptr .align 1 _Z17update_velocitiesmdP3vecIdLm3EES1_S1__param_2,
	.param .u64 .ptr .align 1 _Z17update_velocitiesmdP3vecIdLm3EES1_S1__param_3,
	.param .u64 .ptr .align 1 _Z17update_velocitiesmdP3vecIdLm3EES1_S1__param_4
)
{


	ret;

}
	// .globl	_Z16compute_energiesmP3vecIdLm3EES1_S1_PS_IdLm2EE
.visible .entry _Z16compute_energiesmP3vecIdLm3EES1_S1_PS_IdLm2EE(
	.param .u64 _Z16compute_energiesmP3vecIdLm3EES1_S1_PS_IdLm2EE_param_0,
	.param .u64 .ptr .align 1 _Z16compute_energiesmP3vecIdLm3EES1_S1_PS_IdLm2EE_param_1,
	.param .u64 .ptr .align 1 _Z16compute_energiesmP3vecIdLm3EES1_S1_PS_IdLm2EE_param_2,
	.param .u64 .ptr .align 1 _Z16compute_energiesmP3vecIdLm3EES1_S1_PS_IdLm2EE_param_3,
	.param .u64 .ptr .align 1 _Z16compute_energiesmP3vecIdLm3EES1_S1_PS_IdLm2EE_param_4
)
{
	.reg .b32 	%r<4>;
	.reg .b64 	%rd<2>;

	mov.u32 	%r1, %tid.x;
	mov.u32 	%r2, shmem;
	mad.lo.s32 	%r3, %r1, 24, %r2;
	mov.b64 	%rd1, 0;
	st.shared.u64 	[%r3], %rd1;
	st.shared.u64 	[%r3+8], %rd1;
	st.shared.u64 	[%r3+16], %rd1;
	ret;

}


// ===== COMPILED SASS (sm_100) =====

	.target	sm_100

	.elftype	@"ET_EXEC"


//--------------------- .note.nv.tkinfo           --------------------------
	.section	.note.nv.tkinfo,"",@"SHT_NOTE"
	.sectionflags	@"SHF_NOTE_NV_TKINFO"
	.tkinfo
        /*0018*/ 	.word	0x00000002
        /*0030*/ 	.string	""
        /*0030*/ 	.string	"ptxas"
        /*0030*/ 	.string	"Cuda compilation tools, release 13.0, V13.0.88"
        /*0030*/ 	.string	"Build cuda_13.0.r13.0/compiler.36424714_0"
        /*0030*/ 	.string	"-arch sm_100 -m 64 "



//--------------------- .note.nv.cuinfo           --------------------------
	.section	.note.nv.cuinfo,"",@"SHT_NOTE"
	.sectionflags	@"SHF_NOTE_NV_CUINFO"
        /*0018*/ 	.short	0x0002
        /*001a*/ 	.short	0x0064
        /*001c*/ 	.short	0x0082
	.zero		2


//--------------------- .nv.info                  --------------------------
	.section	.nv.info,"",@"SHT_CUDA_INFO"
	.align	4


	//----- nvinfo : EIATTR_REGCOUNT
	.align		4
        /*0000*/ 	.byte	0x04, 0x2f
        /*0002*/ 	.short	(.L_1 - .L_0)
	.align		4
.L_0:
        /*0004*/ 	.word	index@(_Z23calculate_accelerationsmP3vecIdLm3EES1_)
        /*0008*/ 	.word	0x00000008


	//----- nvinfo : EIATTR_FRAME_SIZE
	.align		4
.L_1:
        /*000c*/ 	.byte	0x04, 0x11
        /*000e*/ 	.short	(.L_3 - .L_2)
	.align		4
.L_2:
        /*0010*/ 	.word	index@(_Z23calculate_accelerationsmP3vecIdLm3EES1_)
        /*0014*/ 	.word	0x00000000


	//----- nvinfo : EIATTR_REGCOUNT
	.align		4
.L_3:
        /*0018*/ 	.byte	0x04, 0x2f
        /*001a*/ 	.short	(.L_5 - .L_4)
	.align		4
.L_4:
        /*001c*/ 	.word	index@(_Z16update_positionsmdP3vecIdLm3EES1_S1_S1_)
        /*0020*/ 	.word	0x00000004


	//----- nvinfo : EIATTR_FRAME_SIZE
	.align		4
.L_5:
        /*0024*/ 	.byte	0x04, 0x11
        /*0026*/ 	.short	(.L_7 - .L_6)
	.align		4
.L_6:
        /*0028*/ 	.word	index@(_Z16update_positionsmdP3vecIdLm3EES1_S1_S1_)
        /*002c*/ 	.word	0x00000000


	//----- nvinfo : EIATTR_REGCOUNT
	.align		4
.L_7:
        /*0030*/ 	.byte	0x04, 0x2f
        /*0032*/ 	.short	(.L_9 - .L_8)
	.align		4
.L_8:
        /*0034*/ 	.word	index@(_Z17update_velocitiesmdP3vecIdLm3EES1_S1_)
        /*0038*/ 	.word	0x00000004


	//----- nvinfo : EIATTR_FRAME_SIZE
	.align		4
.L_9:
        /*003c*/ 	.byte	0x04, 0x11
        /*003e*/ 	.short	(.L_11 - .L_10)
	.align		4
.L_10:
        /*0040*/ 	.word	index@(_Z17update_velocitiesmdP3vecIdLm3EES1_S1_)
        /*0044*/ 	.word	0x00000000


	//----- nvinfo : EIATTR_REGCOUNT
	.align		4
.L_11:
        /*0048*/ 	.byte	0x04, 0x2f
        /*004a*/ 	.short	(.L_13 - .L_12)
	.align		4
.L_12:
        /*004c*/ 	.word	index@(_Z16compute_energiesmP3vecIdLm3EES1_S1_PS_IdLm2EE)
        /*0050*/ 	.word	0x00000008


	//----- nvinfo : EIATTR_FRAME_SIZE
	.align		4
.L_13:
        /*0054*/ 	.byte	0x04, 0x11
        /*0056*/ 	.short	(.L_15 - .L_14)
	.align		4
.L_14:
        /*0058*/ 	.word	index@(_Z16compute_energiesmP3vecIdLm3EES1_S1_PS_IdLm2EE)
        /*005c*/ 	.word	0x00000000


	//----- nvinfo : EIATTR_MIN_STACK_SIZE
	.align		4
.L_15:
        /*0060*/ 	.byte	0x04, 0x12
        /*0062*/ 	.short	(.L_17 - .L_16)
	.align		4
.L_16:
        /*0064*/ 	.word	index@(_Z16compute_energiesmP3vecIdLm3EES1_S1_PS_IdLm2EE)
        /*0068*/ 	.word	0x00000000


	//----- nvinfo : EIATTR_MIN_STACK_SIZE
	.align		4
.L_17:
        /*006c*/ 	.byte	0x04, 0x12
        /*006e*/ 	.short	(.L_19 - .L_18)
	.align		4
.L_18:
        /*0070*/ 	.word	index@(_Z17update_velocitiesmdP3vecIdLm3EES1_S1_)
        /*0074*/ 	.word	0x00000000


	//----- nvinfo : EIATTR_MIN_STACK_SIZE
	.align		4
.L_19:
        /*0078*/ 	.byte	0x04, 0x12
        /*007a*/ 	.short	(.L_21 - .L_20)
	.align		4
.L_20:
        /*007c*/ 	.word	index@(_Z16update_positionsmdP3vecIdLm3EES1_S1_S1_)
        /*0080*/ 	.word	0x00000000


	//----- nvinfo : EIATTR_MIN_STACK_SIZE
	.align		4
.L_21:
        /*0084*/ 	.byte	0x04, 0x12
        /*0086*/ 	.short	(.L_23 - .L_22)
	.align		4
.L_22:
        /*0088*/ 	.word	index@(_Z23calculate_accelerationsmP3vecIdLm3EES1_)
        /*008c*/ 	.word	0x00000000
.L_23:


//--------------------- .nv.compat                --------------------------
	.section	.nv.compat,"",@"SHT_CUDA_COMPAT_INFO"
	.align	4
        /*0000*/ 	.byte	0x02, 0x09, 0x00, 0x00, 0x02, 0x02, 0x01, 0x00, 0x02, 0x05, 0x05, 0x00, 0x03, 0x07, 0x01, 0x01
        /*0010*/ 	.byte	0x02, 0x03, 0x00, 0x00, 0x02, 0x06, 0x01, 0x00, 0x04, 0x0b, 0x08, 0x00, 0x09, 0x00, 0x00, 0x00
        /*0020*/ 	.byte	0x00, 0x00, 0x00, 0x00


//--------------------- .nv.info._Z16compute_energiesmP3vecIdLm3EES1_S1_PS_IdLm2EE --------------------------
	.section	.nv.info._Z16compute_energiesmP3vecIdLm3EES1_S1_PS_IdLm2EE,"",@"SHT_CUDA_INFO"
	.sectionflags	@""
	.align	4


	//----- nvinfo : EIATTR_CUDA_API_VERSION
	.align		4
        /*0000*/ 	.byte	0x04, 0x37
        /*0002*/ 	.short	(.L_25 - .L_24)
.L_24:
        /*0004*/ 	.word	0x00000082


	//----- nvinfo : EIATTR_KPARAM_INFO
	.align		4
.L_25:
        /*0008*/ 	.byte	0x04, 0x17
        /*000a*/ 	.short	(.L_27 - .L_26)
.L_26:
        /*000c*/ 	.word	0x00000000
        /*0010*/ 	.short	0x0004
        /*0012*/ 	.short	0x0020
        /*0014*/ 	.byte	0x00, 0xf5, 0x21, 0x00


	//----- nvinfo : EIATTR_KPARAM_INFO
	.align		4
.L_27:
        /*0018*/ 	.byte	0x04, 0x17
        /*001a*/ 	.short	(.L_29 - .L_28)
.L_28:
        /*001c*/ 	.word	0x00000000
        /*0020*/ 	.short	0x0003
        /*0022*/ 	.short	0x0018
        /*0024*/ 	.byte	0x00, 0xf5, 0x21, 0x00


	//----- nvinfo : EIATTR_KPARAM_INFO
	.align		4
.L_29:
        /*0028*/ 	.byte	0x04, 0x17
        /*002a*/ 	.short	(.L_31 - .L_30)
.L_30:
        /*002c*/ 	.word	0x00000000
        /*0030*/ 	.short	0x0002
        /*0032*/ 	.short	0x0010
        /*0034*/ 	.byte	0x00, 0xf5, 0x21, 0x00


	//----- nvinfo : EIATTR_KPARAM_INFO
	.align		4
.L_31:
        /*0038*/ 	.byte	0x04, 0x17
        /*003a*/ 	.short	(.L_33 - .L_32)
.L_32:
        /*003c*/ 	.word	0x00000000
        /*0040*/ 	.short	0x0001
        /*0042*/ 	.short	0x0008
        /*0044*/ 	.byte	0x00, 0xf5, 0x21, 0x00


	//----- nvinfo : EIATTR_KPARAM_INFO
	.align		4
.L_33:
        /*0048*/ 	.byte	0x04, 0x17
        /*004a*/ 	.short	(.L_35 - .L_34)
.L_34:
        /*004c*/ 	.word	0x00000000
        /*0050*/ 	.short	0x0000
        /*0052*/ 	.short	0x0000
        /*0054*/ 	.byte	0x00, 0xf0, 0x21, 0x00


	//----- nvinfo : EIATTR_SPARSE_MMA_MASK
	.align		4
.L_35:
        /*0058*/ 	.byte	0x03, 0x50
        /*005a*/ 	.short	0x0000


	//----- nvinfo : EIATTR_MAXREG_COUNT
	.align		4
        /*005c*/ 	.byte	0x03, 0x1b
        /*005e*/ 	.short	0x00ff


	//----- nvinfo : EIATTR_MERCURY_ISA_VERSION
	.align		4
        /*0060*/ 	.byte	0x03, 0x5f
        /*0062*/ 	.short	0x0101


	//----- nvinfo : EIATTR_VRC_CTA_INIT_COUNT
	.align		4
        /*0064*/ 	.byte	0x02, 0x4a
	.zero		1
	.zero		1


	//----- nvinfo : EIATTR_EXIT_INSTR_OFFSETS
	.align		4
        /*0068*/ 	.byte	0x04, 0x1c
        /*006a*/ 	.short	(.L_37 - .L_36)


	//   ....[0]....
.L_36:
        /*006c*/ 	.word	0x00000090


	//----- nvinfo : EIATTR_CBANK_PARAM_SIZE
	.align		4
.L_37:
        /*0070*/ 	.byte	0x03, 0x19
        /*0072*/ 	.short	0x0028


	//----- nvinfo : EIATTR_PARAM_CBANK
	.align		4
        /*0074*/ 	.byte	0x04, 0x0a
        /*0076*/ 	.short	(.L_39 - .L_38)
	.align		4
.L_38:
        /*0078*/ 	.word	index@(.nv.constant0._Z16compute_energiesmP3vecIdLm3EES1_S1_PS_IdLm2EE)
        /*007c*/ 	.short	0x0380
        /*007e*/ 	.short	0x0028


	//----- nvinfo : EIATTR_SW_WAR
	.align		4
.L_39:
        /*0080*/ 	.byte	0x04, 0x36
        /*0082*/ 	.short	(.L_41 - .L_40)
.L_40:
        /*0084*/ 	.word	0x00000008
.L_41:


//--------------------- .nv.info._Z17update_velocitiesmdP3vecIdLm3EES1_S1_ --------------------------
	.section	.nv.info._Z17update_velocitiesmdP3vecIdLm3EES1_S1_,"",@"SHT_CUDA_INFO"
	.sectionflags	@""
	.align	4


	//----- nvinfo : EIATTR_CUDA_API_VERSION
	.align		4
        /*0000*/ 	.byte	0x04, 0x37
        /*0002*/ 	.short	(.L_43 - .L_42)
.L_42:
        /*0004*/ 	.word	0x00000082


	//----- nvinfo : EIATTR_KPARAM_INFO
	.align		4
.L_43:
        /*0008*/ 	.byte	0x04, 0x17
        /*000a*/ 	.short	(.L_45 - .L_44)
.L_44:
        /*000c*/ 	.word	0x00000000
        /*0010*/ 	.short	0x0004
        /*0012*/ 	.short	0x0020
        /*0014*/ 	.byte	0x00, 0xf5, 0x21, 0x00


	//----- nvinfo : EIATTR_KPARAM_INFO
	.align		4
.L_45:
        /*0018*/ 	.byte	0x04, 0x17
        /*001a*/ 	.short	(.L_47 - .L_46)
.L_46:
        /*001c*/ 	.word	0x00000000
        /*0020*/ 	.short	0x0003
        /*0022*/ 	.short	0x0018
        /*0024*/ 	.byte	0x00, 0xf5, 0x21, 0x00


	//----- nvinfo : EIATTR_KPARAM_INFO
	.align		4
.L_47:
        /*0028*/ 	.byte	0x04, 0x17
        /*002a*/ 	.short	(.L_49 - .L_48)
.L_48:
        /*002c*/ 	.word	0x00000000
        /*0030*/ 	.short	0x0002
        /*0032*/ 	.short	0x0010
        /*0034*/ 	.byte	0x00, 0xf5, 0x21, 0x00


	//----- nvinfo : EIATTR_KPARAM_INFO
	.align		4
.L_49:
        /*0038*/ 	.byte	0x04, 0x17
        /*003a*/ 	.short	(.L_51 - .L_50)
.L_50:
        /*003c*/ 	.word	0x00000000
        /*0040*/ 	.short	0x0001
        /*0042*/ 	.short	0x0008
        /*0044*/ 	.byte	0x00, 0xf0, 0x21, 0x00


	//----- nvinfo : EIATTR_KPARAM_INFO
	.align		4
.L_51:
        /*0048*/ 	.byte	0x04, 0x17
        /*004a*/ 	.short	(.L_53 - .L_52)
.L_52:
        /*004c*/ 	.word	0x00000000
        /*0050*/ 	.short	0x0000
        /*0052*/ 	.short	0x0000
        /*0054*/ 	.byte	0x00, 0xf0, 0x21, 0x00


	//----- nvinfo : EIATTR_SPARSE_MMA_MASK
	.align		4
.L_53:
        /*0058*/ 	.byte	0x03, 0x50
        /*005a*/ 	.short	0x0000


	//----- nvinfo : EIATTR_MAXREG_COUNT
	.align		4
        /*005c*/ 	.byte	0x03, 0x1b
        /*005e*/ 	.short	0x00ff


	//----- nvinfo : EIATTR_MERCURY_ISA_VERSION
	.align		4
        /*0060*/ 	.byte	0x03, 0x5f
        /*0062*/ 	.short	0x0101


	//----- nvinfo : EIATTR_VRC_CTA_INIT_COUNT
	.align		4
        /*0064*/ 	.byte	0x02, 0x4a
	.zero		1
	.zero		1


	//----- nvinfo : EIATTR_EXIT_INSTR_OFFSETS
	.align		4
        /*0068*/ 	.byte	0x04, 0x1c
        /*006a*/ 	.short	(.L_55 - .L_54)


	//   ....[0]....
.L_54:
        /*006c*/ 	.word	0x00000010


	//----- nvinfo : EIATTR_CBANK_PARAM_SIZE
	.align		4
.L_55:
        /*0070*/ 	.byte	0x03, 0x19
        /*0072*/ 	.short	0x0028


	//----- nvinfo : EIATTR_PARAM_CBANK
	.align		4
        /*0074*/ 	.byte	0x04, 0x0a
        /*0076*/ 	.short	(.L_57 - .L_56)
	.align		4
.L_56:
        /*0078*/ 	.word	index@(.nv.constant0._Z17update_velocitiesmdP3vecIdLm3EES1_S1_)
        /*007c*/ 	.short	0x0380
        /*007e*/ 	.short	0x0028


	//----- nvinfo : EIATTR_SW_WAR
	.align		4
.L_57:
        /*0080*/ 	.byte	0x04, 0x36
        /*0082*/ 	.short	(.L_59 - .L_58)
.L_58:
        /*0084*/ 	.word	0x00000008
.L_59:


//--------------------- .nv.info._Z16update_positionsmdP3vecIdLm3EES1_S1_S1_ --------------------------
	.section	.nv.info._Z16update_positionsmdP3vecIdLm3EES1_S1_S1_,"",@"SHT_CUDA_INFO"
	.sectionflags	@""
	.align	4


	//----- nvinfo : EIATTR_CUDA_API_VERSION
	.align		4
        /*0000*/ 	.byte	0x04, 0x37
        /*0002*/ 	.short	(.L_61 - .L_60)
.L_60:
        /*0004*/ 	.word	0x00000082


	//----- nvinfo : EIATTR_KPARAM_INFO
	.align		4
.L_61:
        /*0008*/ 	.byte	0x04, 0x17
        /*000a*/ 	.short	(.L_63 - .L_62)
.L_62:
        /*000c*/ 	.word	0x00000000
        /*0010*/ 	.short	0x0005
        /*0012*/ 	.short	0x0028
        /*0014*/ 	.byte	0x00, 0xf5, 0x21, 0x00


	//----- nvinfo : EIATTR_KPARAM_INFO
	.align		4
.L_63:
        /*0018*/ 	.byte	0x04, 0x17
        /*001a*/ 	.short	(.L_65 - .L_64)
.L_64:
        /*001c*/ 	.word	0x00000000
        /*0020*/ 	.short	0x0004
        /*0022*/ 	.short	0x0020
        /*0024*/ 	.byte	0x00, 0xf5, 0x21, 0x00


	//----- nvinfo : EIATTR_KPARAM_INFO
	.align		4
.L_65:
        /*0028*/ 	.byte	0x04, 0x17
        /*002a*/ 	.short	(.L_67 - .L_66)
.L_66:
        /*002c*/ 	.word	0x00000000
        /*0030*/ 	.short	0x0003
        /*0032*/ 	.short	0x0018
        /*0034*/ 	.byte	0x00, 0xf5, 0x21, 0x00


	//----- nvinfo : EIATTR_KPARAM_INFO
	.align		4
.L_67:
        /*0038*/ 	.byte	0x04, 0x17
        /*003a*/ 	.short	(.L_69 - .L_68)
.L_68:
        /*003c*/ 	.word	0x00000000
        /*0040*/ 	.short	0x0002
        /*0042*/ 	.short	0x0010
        /*0044*/ 	.byte	0x00, 0xf5, 0x21, 0x00


	//----- nvinfo : EIATTR_KPARAM_INFO
	.align		4
.L_69:
        /*0048*/ 	.byte	0x04, 0x17
        /*004a*/ 	.short	(.L_71 - .L_70)
.L_70:
        /*004c*/ 	.word	0x00000000
        /*0050*/ 	.short	0x0001
        /*0052*/ 	.short	0x0008
        /*0054*/ 	.byte	0x00, 0xf0, 0x21, 0x00


	//----- nvinfo : EIATTR_KPARAM_INFO
	.align		4
.L_71:
        /*0058*/ 	.byte	0x04, 0x17
        /*005a*/ 	.short	(.L_73 - .L_72)
.L_72:
        /*005c*/ 	.word	0x00000000
        /*0060*/ 	.short	0x0000
        /*0062*/ 	.short	0x0000
        /*0064*/ 	.byte	0x00, 0xf0, 0x21, 0x00


	//----- nvinfo : EIATTR_SPARSE_MMA_MASK
	.align		4
.L_73:
        /*0068*/ 	.byte	0x03, 0x50
        /*006a*/ 	.short	0x0000


	//----- nvinfo : EIATTR_MAXREG_COUNT
	.align		4
        /*006c*/ 	.byte	0x03, 0x1b
        /*006e*/ 	.short	0x00ff


	//----- nvinfo : EIATTR_MERCURY_ISA_VERSION
	.align		4
        /*0070*/ 	.byte	0x03, 0x5f
        /*0072*/ 	.short	0x0101


	//----- nvinfo : EIATTR_VRC_CTA_INIT_COUNT
	.align		4
        /*0074*/ 	.byte	0x02, 0x4a
	.zero		1
	.zero		1


	//----- nvinfo : EIATTR_EXIT_INSTR_OFFSETS
	.align		4
        /*0078*/ 	.byte	0x04, 0x1c
        /*007a*/ 	.short	(.L_75 - .L_74)


	//   ....[0]....
.L_74:
        /*007c*/ 	.word	0x00000010


	//----- nvinfo : EIATTR_CBANK_PARAM_SIZE
	.align		4
.L_75:
        /*0080*/ 	.byte	0x03, 0x19
        /*0082*/ 	.short	0x0030


	//----- nvinfo : EIATTR_PARAM_CBANK
	.align		4
        /*0084*/ 	.byte	0x04, 0x0a
        /*0086*/ 	.short	(.L_77 - .L_76)
	.align		4
.L_76:
        /*0088*/ 	.word	index@(.nv.constant0._Z16update_positionsmdP3vecIdLm3EES1_S1_S1_)
        /*008c*/ 	.short	0x0380
        /*008e*/ 	.short	0x0030


	//----- nvinfo : EIATTR_SW_WAR
	.align		4
.L_77:
        /*0090*/ 	.byte	0x04, 0x36
        /*0092*/ 	.short	(.L_79 - .L_78)
.L_78:
        /*0094*/ 	.word	0x00000008
.L_79:


//--------------------- .nv.info._Z23calculate_accelerationsmP3vecIdLm3EES1_ --------------------------
	.section	.nv.info._Z23calculate_accelerationsmP3vecIdLm3EES1_,"",@"SHT_CUDA_INFO"
	.sectionflags	@""
	.align	4


	//----- nvinfo : EIATTR_CUDA_API_VERSION
	.align		4
        /*0000*/ 	.byte	0x04, 0x37
        /*0002*/ 	.short	(.L_81 - .L_80)
.L_80:
        /*0004*/ 	.word	0x00000082


	//----- nvinfo : EIATTR_KPARAM_INFO
	.align		4
.L_81:
        /*0008*/ 	.byte	0x04, 0x17
        /*000a*/ 	.short	(.L_83 - .L_82)
.L_82:
        /*000c*/ 	.word	0x00000000
        /*0010*/ 	.short	0x0002
        /*0012*/ 	.short	0x0010
        /*0014*/ 	.byte	0x00, 0xf5, 0x21, 0x00


	//----- nvinfo : EIATTR_KPARAM_INFO
	.align		4
.L_83:
        /*0018*/ 	.byte	0x04, 0x17
        /*001a*/ 	.short	(.L_85 - .L_84)
.L_84:
        /*001c*/ 	.word	0x00000000
        /*0020*/ 	.short	0x0001
        /*0022*/ 	.short	0x0008
        /*0024*/ 	.byte	0x00, 0xf5, 0x21, 0x00


	//----- nvinfo : EIATTR_KPARAM_INFO
	.align		4
.L_85:
        /*0028*/ 	.byte	0x04, 0x17
        /*002a*/ 	.short	(.L_87 - .L_86)
.L_86:
        /*002c*/ 	.word	0x00000000
        /*0030*/ 	.short	0x0000
        /*0032*/ 	.short	0x0000
        /*0034*/ 	.byte	0x00, 0xf0, 0x21, 0x00


	//----- nvinfo : EIATTR_SPARSE_MMA_MASK
	.align		4
.L_87:
        /*0038*/ 	.byte	0x03, 0x50
        /*003a*/ 	.short	0x0000


	//----- nvinfo : EIATTR_MAXREG_COUNT
	.align		4
        /*003c*/ 	.byte	0x03, 0x1b
        /*003e*/ 	.short	0x00ff


	//----- nvinfo : EIATTR_MERCURY_ISA_VERSION
	.align		4
        /*0040*/ 	.byte	0x03, 0x5f
        /*0042*/ 	.short	0x0101


	//----- nvinfo : EIATTR_VRC_CTA_INIT_COUNT
	.align		4
        /*0044*/ 	.byte	0x02, 0x4a
	.zero		1
	.zero		1


	//----- nvinfo : EIATTR_EXIT_INSTR_OFFSETS
	.align		4
        /*0048*/ 	.byte	0x04, 0x1c
        /*004a*/ 	.short	(.L_89 - .L_88)


	//   ....[0]....
.L_88:
        /*004c*/ 	.word	0x00000090


	//----- nvinfo : EIATTR_CBANK_PARAM_SIZE
	.align		4
.L_89:
        /*0050*/ 	.byte	0x03, 0x19
        /*0052*/ 	.short	0x0018


	//----- nvinfo : EIATTR_PARAM_CBANK
	.align		4
        /*0054*/ 	.byte	0x04, 0x0a
        /*0056*/ 	.short	(.L_91 - .L_90)
	.align		4
.L_90:
        /*0058*/ 	.word	index@(.nv.constant0._Z23calculate_accelerationsmP3vecIdLm3EES1_)
        /*005c*/ 	.short	0x0380
        /*005e*/ 	.short	0x0018


	//----- nvinfo : EIATTR_SW_WAR
	.align		4
.L_91:
        /*0060*/ 	.byte	0x04, 0x36
        /*0062*/ 	.short	(.L_93 - .L_92)
.L_92:
        /*0064*/ 	.word	0x00000008
.L_93:


//--------------------- .nv.callgraph             --------------------------
	.section	.nv.callgraph,"",@"SHT_CUDA_CALLGRAPH"
	.align	4
	.sectionentsize	8
	.align		4
        /*0000*/ 	.word	0x00000000
	.align		4
        /*0004*/ 	.word	0xffffffff
	.align		4
        /*0008*/ 	.word	0x00000000
	.align		4
        /*000c*/ 	.word	0xfffffffe
	.align		4
        /*0010*/ 	.word	0x00000000
	.align		4
        /*0014*/ 	.word	0xfffffffd
	.align		4
        /*0018*/ 	.word	0x00000000
	.align		4
        /*001c*/ 	.word	0xfffffffc


//--------------------- .text._Z16compute_energiesmP3vecIdLm3EES1_S1_PS_IdLm2EE --------------------------
	.section	.text._Z16compute_energiesmP3vecIdLm3EES1_S1_PS_IdLm2EE,"ax",@progbits
	.align	128
        .global         _Z16compute_energiesmP3vecIdLm3EES1_S1_PS_IdLm2EE
        .type           _Z16compute_energiesmP3vecIdLm3EES1_S1_PS_IdLm2EE,@function
        .size           _Z16compute_energiesmP3vecIdLm3EES1_S1_PS_IdLm2EE,(.L_x_4 - _Z16compute_energiesmP3vecIdLm3EES1_S1_PS_IdLm2EE)
        .other          _Z16compute_energiesmP3vecIdLm3EES1_S1_PS_IdLm2EE,@"STO_CUDA_ENTRY STV_DEFAULT"
_Z16compute_energiesmP3vecIdLm3EES1_S1_PS_IdLm2EE:
.text._Z16compute_energiesmP3vecIdLm3EES1_S1_PS_IdLm2EE:
[----:B------:R-:W-:Y:S01]  /*0000*/  LDC R1, c[0x0][0x37c] ;  /* 0x0000df00ff017b82 */ /* 0x000fe20000000800 */
[----:B------:R-:W0:Y:S01]  /*0010*/  S2R R3, SR_CgaCtaId ;  /* 0x0000000000037919 */ /* 0x000e220000008800 */
[----:B------:R-:W-:Y:S01]  /*0020*/  MOV R0, 0x400 ;  /* 0x0000040000007802 */ /* 0x000fe20000000f00 */
[----:B------:R-:W1:Y:S03]  /*0030*/  S2R R5, SR_TID.X ;  /* 0x0000000000057919 */ /* 0x000e660000002100 */
[----:B0-----:R-:W-:-:S05]  /*0040*/  LEA R0, R3, R0, 0x18 ;  /* 0x0000000003007211 */ /* 0x001fca00078ec0ff */
[----:B-1----:R-:W-:-:S05]  /*0050*/  IMAD R0, R5, 0x18, R0 ;  /* 0x0000001805007824 */ /* 0x002fca00078e0200 */
[----:B------:R-:W-:Y:S04]  /*0060*/  STS.64 [R0], RZ ;  /* 0x000000ff00007388 */ /* 0x000fe80000000a00 */
[----:B------:R-:W-:Y:S04]  /*0070*/  STS.64 [R0+0x8], RZ ;  /* 0x000008ff00007388 */ /* 0x000fe80000000a00 */
[----:B------:R-:W-:Y:S01]  /*0080*/  STS.64 [R0+0x10], RZ ;  /* 0x000010ff00007388 */ /* 0x000fe20000000a00 */
[----:B------:R-:W-:Y:S05]  /*0090*/  EXIT ;  /* 0x000000000000794d */ /* 0x000fea0003800000 */
.L_x_0:
[----:B------:R-:W-:-:S00]  /*00a0*/  BRA `(.L_x_0) ;  /* 0xfffffffc00fc7947 */ /* 0x000fc0000383ffff */
[----:B------:R-:W-:-:S00]  /*00b0*/  NOP ;  /* 0x0000000000007918 */ /* 0x000fc00000000000 */
        /* <DEDUP_REMOVED lines=12> */
.L_x_4:


//--------------------- .text._Z17update_velocitiesmdP3vecIdLm3EES1_S1_ --------------------------
	.section	.text._Z17update_velocitiesmdP3vecIdLm3EES1_S1_,"ax",@progbits
	.align	128
        .global         _Z17update_velocitiesmdP3vecIdLm3EES1_S1_
        .type           _Z17update_velocitiesmdP3vecIdLm3EES1_S1_,@function
        .size           _Z17update_velocitiesmdP3vecIdLm3EES1_S1_,(.L_x_5 - _Z17update_velocitiesmdP3vecIdLm3EES1_S1_)
        .other          _Z17update_velocitiesmdP3vecIdLm3EES1_S1_,@"STO_CUDA_ENTRY STV_DEFAULT"
_Z17update_velocitiesmdP3vecIdLm3EES1_S1_:
.text._Z17update_velocitiesmdP3vecIdLm3EES1_S1_:
[----:B------:R-:W-:Y:S01]  /*0000*/  LDC R1, c[0x0][0x37c] ;  /* 0x0000df00ff017b82 */ /* 0x000fe20000000800 */
[----:B------:R-:W-:Y:S05]  /*0010*/  EXIT ;  /* 0x000000000000794d */ /* 0x000fea0003800000 */
.L_x_1:
        /* <DEDUP_REMOVED lines=14> */
.L_x_5:


//--------------------- .text._Z16update_positionsmdP3vecIdLm3EES1_S1_S1_ --------------------------
	.section	.text._Z16update_positionsmdP3vecIdLm3EES1_S1_S1_,"ax",@progbits
	.align	128
        .global         _Z16update_positionsmdP3vecIdLm3EES1_S1_S1_
        .type           _Z16update_positionsmdP3vecIdLm3EES1_S1_S1_,@function
        .size           _Z16update_positionsmdP3vecIdLm3EES1_S1_S1_,(.L_x_6 - _Z16update_positionsmdP3vecIdLm3EES1_S1_S1_)
        .other          _Z16update_positionsmdP3vecIdLm3EES1_S1_S1_,@"STO_CUDA_ENTRY STV_DEFAULT"
_Z16update_positionsmdP3vecIdLm3EES1_S1_S1_:
.text._Z16update_positionsmdP3vecIdLm3EES1_S1_S1_:
[----:B------:R-:W-:Y:S01]  /*0000*/  LDC R1, c[0x0][0x37c] ;  /* 0x0000df00ff017b82 */ /* 0x000fe20000000800 */
[----:B------:R-:W-:Y:S05]  /*0010*/  EXIT ;  /* 0x000000000000794d */ /* 0x000fea0003800000 */
.L_x_2:
        /* <DEDUP_REMOVED lines=14> */
.L_x_6:


//--------------------- .text._Z23calculate_accelerationsmP3vecIdLm3EES1_ --------------------------
	.section	.text._Z23calculate_accelerationsmP3vecIdLm3EES1_,"ax",@progbits
	.align	128
        .global         _Z23calculate_accelerationsmP3vecIdLm3EES1_
        .type           _Z23calculate_accelerationsmP3vecIdLm3EES1_,@function
        .size           _Z23calculate_accelerationsmP3vecIdLm3EES1_,(.L_x_7 - _Z23calculate_accelerationsmP3vecIdLm3EES1_)
        .other          _Z23calculate_accelerationsmP3vecIdLm3EES1_,@"STO_CUDA_ENTRY STV_DEFAULT"
_Z23calculate_accelerationsmP3vecIdLm3EES1_:
.text._Z23calculate_accelerationsmP3vecIdLm3EES1_:
        /* <DEDUP_REMOVED lines=10> */
.L_x_3:
        /* <DEDUP_REMOVED lines=14> */
.L_x_7:


//--------------------- .nv.shared._Z16compute_energiesmP3vecIdLm3EES1_S1_PS_IdLm2EE --------------------------
	.section	.nv.shared._Z16compute_energiesmP3vecIdLm3EES1_S1_PS_IdLm2EE,"aw",@nobits
	.sectionflags	@""
	.align	16
	.zero		1024


//--------------------- .nv.shared.reserved.0     --------------------------
	.section	.nv.shared.reserved.0,"aw",@nobits
	.weak		__nv_reservedSMEM_offset_0_alias
	.size		__nv_reservedSMEM_offset_0_alias, 0, 64
	.other		__nv_reservedSMEM_offset_0_alias,@"STO_CUDA_RESERVED_SHARED STV_DEFAULT"
__nv_reservedSMEM_offset_0_alias:
	.zero		0
	.zero		64


//--------------------- .nv.shared._Z17update_velocitiesmdP3vecIdLm3EES1_S1_ --------------------------
	.section	.nv.shared._Z17update_velocitiesmdP3vecIdLm3EES1_S1_,"aw",@nobits
	.sectionflags	@""
	.align	16
	.zero		1024


//--------------------- .nv.shared._Z16update_positionsmdP3vecIdLm3EES1_S1_S1_ --------------------------
	.section	.nv.shared._Z16update_positionsmdP3vecIdLm3EES1_S1_S1_,"aw",@nobits
	.sectionflags	@""
	.align	16
	.zero		1024


//--------------------- .nv.shared._Z23calculate_accelerationsmP3vecIdLm3EES1_ --------------------------
	.section	.nv.shared._Z23calculate_accelerationsmP3vecIdLm3EES1_,"aw",@nobits
	.sectionflags	@""
	.align	16
	.zero		1024


//--------------------- .nv.constant0._Z16compute_energiesmP3vecIdLm3EES1_S1_PS_IdLm2EE --------------------------
	.section	.nv.constant0._Z16compute_energiesmP3vecIdLm3EES1_S1_PS_IdLm2EE,"a",@progbits
	.sectionflags	@""
	.align	4
.nv.constant0._Z16compute_energiesmP3vecIdLm3EES1_S1_PS_IdLm2EE:
	.zero		936


//--------------------- .nv.constant0._Z17update_velocitiesmdP3vecIdLm3EES1_S1_ --------------------------
	.section	.nv.constant0._Z17update_velocitiesmdP3vecIdLm3EES1_S1_,"a",@progbits
	.sectionflags	@""
	.align	4
.nv.constant0._Z17update_velocitiesmdP3vecIdLm3EES1_S1_:
	.zero		936


//--------------------- .nv.constant0._Z16update_positionsmdP3vecIdLm3EES1_S1_S1_ --------------------------
	.section	.nv.constant0._Z16update_positionsmdP3vecIdLm3EES1_S1_S1_,"a",@progbits
	.sectionflags	@""
	.align	4
.nv.constant0._Z16update_positionsmdP3vecIdLm3EES1_S1_S1_:
	.zero		944


//--------------------- .nv.constant0._Z23calculate_accelerationsmP3vecIdLm3EES1_ --------------------------
	.section	.nv.constant0._Z23calculate_accelerationsmP3vecIdLm3EES1_,"a",@progbits
	.sectionflags	@""
	.align	4
.nv.constant0._Z23calculate_accelerationsmP3vecIdLm3EES1_:
	.zero		920


//--------------------- SYMBOLS --------------------------

	.type		.nv.reservedSmem.offset0,@object
	.size		.nv.reservedSmem.offset0,0x4
	.type		.nv.reservedSmem.cap,@object
	.size		.nv.reservedSmem.cap,0x4
